//
// Generated by NVIDIA NVVM Compiler
//
// Compiler Build ID: CL-36424714
// Cuda compilation tools, release 13.0, V13.0.88
// Based on NVVM 20.0.0
//

.version 9.0
.target sm_100
.address_size 64

	// .globl	_Z6kernelv
.global .attribute(.managed) .align 4 .b8 x[8];
.global .attribute(.managed) .align 4 .u32 y;

.visible .entry _Z6kernelv()
{
	.reg .b32 	%r<4>;

	ld.global.u32 	%r1, [x];
	ld.global.u32 	%r2, [y];
	add.s32 	%r3, %r2, %r1;
	st.global.u32 	[x+4], %r3;
	ret;

}


// ===== COMPILED SASS (sm_100) =====

	.target	sm_100

	.elftype	@"ET_EXEC"


//--------------------- .note.nv.tkinfo           --------------------------
	.section	.note.nv.tkinfo,"",@"SHT_NOTE"
	.sectionflags	@"SHF_NOTE_NV_TKINFO"
	.tkinfo
        /*0018*/ 	.word	0x00000002
        /*0030*/ 	.string	""
        /*0030*/ 	.string	"ptxas"
        /*0030*/ 	.string	"Cuda compilation tools, release 13.0, V13.0.88"
        /*0030*/ 	.string	"Build cuda_13.0.r13.0/compiler.36424714_0"
        /*0030*/ 	.string	"-arch sm_100 -m 64 "



//--------------------- .note.nv.cuinfo           --------------------------
	.section	.note.nv.cuinfo,"",@"SHT_NOTE"
	.sectionflags	@"SHF_NOTE_NV_CUINFO"
        /*0018*/ 	.short	0x0002
        /*001a*/ 	.short	0x0064
        /*001c*/ 	.short	0x0082
	.zero		2


//--------------------- .nv.info                  --------------------------
	.section	.nv.info,"",@"SHT_CUDA_INFO"
	.align	4


	//----- nvinfo : EIATTR_REGCOUNT
	.align		4
        /*0000*/ 	.byte	0x04, 0x2f
        /*0002*/ 	.short	(.L_3 - .L_2)
	.align		4
.L_2:
        /*0004*/ 	.word	index@(_Z6kernelv)
        /*0008*/ 	.word	0x0000000a


	//----- nvinfo : EIATTR_FRAME_SIZE
	.align		4
.L_3:
        /*000c*/ 	.byte	0x04, 0x11
        /*000e*/ 	.short	(.L_5 - .L_4)
	.align		4
.L_4:
        /*0010*/ 	.word	index@(_Z6kernelv)
        /*0014*/ 	.word	0x00000000


	//----- nvinfo : EIATTR_MIN_STACK_SIZE
	.align		4
.L_5:
        /*0018*/ 	.byte	0x04, 0x12
        /*001a*/ 	.short	(.L_7 - .L_6)
	.align		4
.L_6:
        /*001c*/ 	.word	index@(_Z6kernelv)
        /*0020*/ 	.word	0x00000000
.L_7:


//--------------------- .nv.compat                --------------------------
	.section	.nv.compat,"",@"SHT_CUDA_COMPAT_INFO"
	.align	4
        /*0000*/ 	.byte	0x02, 0x09, 0x00, 0x00, 0x02, 0x02, 0x01, 0x00, 0x02, 0x05, 0x05, 0x00, 0x03, 0x07, 0x01, 0x01
        /*0010*/ 	.byte	0x02, 0x03, 0x00, 0x00, 0x02, 0x06, 0x01, 0x00, 0x04, 0x0b, 0x08, 0x00, 0x09, 0x00, 0x00, 0x00
        /*0020*/ 	.byte	0x00, 0x00, 0x00, 0x00


//--------------------- .nv.info._Z6kernelv       --------------------------
	.section	.nv.info._Z6kernelv,"",@"SHT_CUDA_INFO"
	.sectionflags	@""
	.align	4


	//----- nvinfo : EIATTR_CUDA_API_VERSION
	.align		4
        /*0000*/ 	.byte	0x04, 0x37
        /*0002*/ 	.short	(.L_9 - .L_8)
.L_8:
        /*0004*/ 	.word	0x00000082


	//----- nvinfo : EIATTR_SPARSE_MMA_MASK
	.align		4
.L_9:
        /*0008*/ 	.byte	0x03, 0x50
        /*000a*/ 	.short	0x0000


	//----- nvinfo : EIATTR_MAXREG_COUNT
	.align		4
        /*000c*/ 	.byte	0x03, 0x1b
        /*000e*/ 	.short	0x00ff


	//----- nvinfo : EIATTR_MERCURY_ISA_VERSION
	.align		4
        /*0010*/ 	.byte	0x03, 0x5f
        /*0012*/ 	.short	0x0101


	//----- nvinfo : EIATTR_VRC_CTA_INIT_COUNT
	.align		4
        /*0014*/ 	.byte	0x02, 0x4a
	.zero		1
	.zero		1


	//----- nvinfo : EIATTR_EXIT_INSTR_OFFSETS
	.align		4
        /*0018*/ 	.byte	0x04, 0x1c
        /*001a*/ 	.short	(.L_11 - .L_10)


	//   ....[0]....
.L_10:
        /*001c*/ 	.word	0x00000080


	//----- nvinfo : EIATTR_SW_WAR
	.align		4
.L_11:
        /*0020*/ 	.byte	0x04, 0x36
        /*0022*/ 	.short	(.L_13 - .L_12)
.L_12:
        /*0024*/ 	.word	0x00000008
.L_13:


//--------------------- .nv.callgraph             --------------------------
	.section	.nv.callgraph,"",@"SHT_CUDA_CALLGRAPH"
	.align	4
	.sectionentsize	8
	.align		4
        /*0000*/ 	.word	0x00000000
	.align		4
        /*0004*/ 	.word	0xffffffff
	.align		4
        /*0008*/ 	.word	0x00000000
	.align		4
        /*000c*/ 	.word	0xfffffffe
	.align		4
        /*0010*/ 	.word	0x00000000
	.align		4
        /*0014*/ 	.word	0xfffffffd
	.align		4
        /*0018*/ 	.word	0x00000000
	.align		4
        /*001c*/ 	.word	0xfffffffc


//--------------------- .nv.constant4             --------------------------
	.section	.nv.constant4,"a",@progbits
	.align	8
	.align		8
.nv.constant4:
        /*0000*/ 	.dword	x
	.align		8
        /*0008*/ 	.dword	y


//--------------------- .text._Z6kernelv          --------------------------
	.section	.text._Z6kernelv,"ax",@progbits
	.align	128
        .global         _Z6kernelv
        .type           _Z6kernelv,@function
        .size           _Z6kernelv,(.L_x_1 - _Z6kernelv)
        .other          _Z6kernelv,@"STO_CUDA_ENTRY STV_DEFAULT"
_Z6kernelv:
.text._Z6kernelv:
[----:B------:R-:W-:Y:S08]  /*0000*/  LDC R1, c[0x0][0x37c] ;  /* 0x0000df00ff017b82 */ /* 0x000ff00000000800 */
[----:B------:R-:W0:Y:S01]  /*0010*/  LDC.64 R4, c[0x4][0x8] ;  /* 0x01000200ff047b82 */ /* 0x000e220000000a00 */
[----:B------:R-:W0:Y:S07]  /*0020*/  LDCU.64 UR4, c[0x0][0x358] ;  /* 0x00006b00ff0477ac */ /* 0x000e2e0008000a00 */
[----:B------:R-:W1:Y:S01]  /*0030*/  LDC.64 R2, c[0x4][RZ] ;  /* 0x01000000ff027b82 */ /* 0x000e620000000a00 */
[----:B0-----:R-:W2:Y:S04]  /*0040*/  LDG.E R5, desc[UR4][R4.64] ;  /* 0x0000000404057981 */ /* 0x001ea8000c1e1900 */
[----:B-1----:R-:W2:Y:S02]  /*0050*/  LDG.E R0, desc[UR4][R2.64] ;  /* 0x0000000402007981 */ /* 0x002ea4000c1e1900 */
[----:B--2---:R-:W-:-:S05]  /*0060*/  IADD3 R7, PT, PT, R0, R5, RZ ;  /* 0x0000000500077210 */ /* 0x004fca0007ffe0ff */
[----:B------:R-:W-:Y:S01]  /*0070*/  STG.E desc[UR4][R2.64+0x4], R7 ;  /* 0x0000040702007986 */ /* 0x000fe2000c101904 */
[----:B------:R-:W-:Y:S05]  /*0080*/  EXIT ;  /* 0x000000000000794d */ /* 0x000fea0003800000 */
.L_x_0:
[----:B------:R-:W-:-:S00]  /*0090*/  BRA `(.L_x_0) ;  /* 0xfffffffc00fc7947 */ /* 0x000fc0000383ffff */
[----:B------:R-:W-:-:S00]  /*00a0*/  NOP ;  /* 0x0000000000007918 */ /* 0x000fc00000000000 */
        /* <DEDUP_REMOVED lines=13> */
.L_x_1:


//--------------------- .nv.shared.reserved.0     --------------------------
	.section	.nv.shared.reserved.0,"aw",@nobits
	.weak		__nv_reservedSMEM_offset_0_alias
	.size		__nv_reservedSMEM_offset_0_alias, 0, 64
	.other		__nv_reservedSMEM_offset_0_alias,@"STO_CUDA_RESERVED_SHARED STV_DEFAULT"
__nv_reservedSMEM_offset_0_alias:
	.zero		0
	.zero		64


//--------------------- .nv.global                --------------------------
	.section	.nv.global,"aw",@nobits
	.align	4
.nv.global:
	.type		y,@object
	.size		y,(x - y)
	.other		y,@"STV_DEFAULT STO_CUDA_MANAGED"
y:
	.zero		4
	.type		x,@object
	.size		x,(.L_0 - x)
	.other		x,@"STV_DEFAULT STO_CUDA_MANAGED"
x:
	.zero		8
.L_0:


//--------------------- .nv.constant0._Z6kernelv  --------------------------
	.section	.nv.constant0._Z6kernelv,"a",@progbits
	.sectionflags	@""
	.align	4
.nv.constant0._Z6kernelv:
	.zero		896


//--------------------- SYMBOLS --------------------------

	.type		.nv.reservedSmem.offset0,@object
	.size		.nv.reservedSmem.offset0,0x4
